	.headerflags	@"EF_CUDA_TEXMODE_UNIFIED EF_CUDA_64BIT_ADDRESS EF_CUDA_ACCELERATORS EF_CUDA_SM90 EF_CUDA_VIRTUAL_SM(EF_CUDA_SM90)"
	.elftype	@"ET_EXEC"


//--------------------- .nv.info                  --------------------------
	.section	.nv.info,"",@"SHT_CUDA_INFO"
	.align	4


	//----- nvinfo : EIATTR_REGCOUNT
	.align		4
        /*0000*/ 	.byte	0x04, 0x2f
        /*0002*/ 	.short	(.L_1 - .L_0)
	.align		4
.L_0:
        /*0004*/ 	.word	index@(triton_poi_fused_convolution_relu_48)
        /*0008*/ 	.word	0x0000000c


	//----- nvinfo : EIATTR_MIN_STACK_SIZE
	.align		4
.L_1:
        /*000c*/ 	.byte	0x04, 0x12
        /*000e*/ 	.short	(.L_3 - .L_2)
	.align		4
.L_2:
        /*0010*/ 	.word	index@(triton_poi_fused_convolution_relu_48)
        /*0014*/ 	.word	0x00000000


	//----- nvinfo : EIATTR_FRAME_SIZE
	.align		4
.L_3:
        /*0018*/ 	.byte	0x04, 0x11
        /*001a*/ 	.short	(.L_5 - .L_4)
	.align		4
.L_4:
        /*001c*/ 	.word	index@(triton_poi_fused_convolution_relu_48)
        /*0020*/ 	.word	0x00000000


	//----- nvinfo : EIATTR_MIN_STACK_SIZE
	.align		4
.L_5:
        /*0024*/ 	.byte	0x04, 0x12
        /*0026*/ 	.short	(.L_7 - .L_6)
	.align		4
.L_6:
        /*0028*/ 	.word	index@(triton_poi_fused_convolution_relu_48)
        /*002c*/ 	.word	0x00000000
.L_7:


//--------------------- .nv.info.triton_poi_fused_convolution_relu_48 --------------------------
	.section	.nv.info.triton_poi_fused_convolution_relu_48,"",@"SHT_CUDA_INFO"
	.sectionflags	@""
	.align	4


	//----- nvinfo : EIATTR_CUDA_API_VERSION
	.align		4
        /*0000*/ 	.byte	0x04, 0x37
        /*0002*/ 	.short	(.L_9 - .L_8)
.L_8:
        /*0004*/ 	.word	0x0000007c


	//----- nvinfo : EIATTR_KPARAM_INFO
	.align		4
.L_9:
        /*0008*/ 	.byte	0x04, 0x17
        /*000a*/ 	.short	(.L_11 - .L_10)
.L_10:
        /*000c*/ 	.word	0x00000000
        /*0010*/ 	.short	0x0002
        /*0012*/ 	.short	0x0010
        /*0014*/ 	.byte	0x00, 0xf0, 0x11, 0x00


	//----- nvinfo : EIATTR_KPARAM_INFO
	.align		4
.L_11:
        /*0018*/ 	.byte	0x04, 0x17
        /*001a*/ 	.short	(.L_13 - .L_12)
.L_12:
        /*001c*/ 	.word	0x00000000
        /*0020*/ 	.short	0x0001
        /*0022*/ 	.short	0x0008
        /*0024*/ 	.byte	0x00, 0xf4, 0x21, 0x00


	//----- nvinfo : EIATTR_KPARAM_INFO
	.align		4
.L_13:
        /*0028*/ 	.byte	0x04, 0x17
        /*002a*/ 	.short	(.L_15 - .L_14)
.L_14:
        /*002c*/ 	.word	0x00000000
        /*0030*/ 	.short	0x0000
        /*0032*/ 	.short	0x0000
        /*0034*/ 	.byte	0x00, 0xf4, 0x21, 0x00


	//----- nvinfo : EIATTR_SPARSE_MMA_MASK
	.align		4
.L_15:
        /*0038*/ 	.byte	0x03, 0x50
        /*003a*/ 	.short	0x0000


	//----- nvinfo : EIATTR_MAXREG_COUNT
	.align		4
        /*003c*/ 	.byte	0x03, 0x1b
        /*003e*/ 	.short	0x00ff


	//----- nvinfo : EIATTR_EXIT_INSTR_OFFSETS
	.align		4
        /*0040*/ 	.byte	0x04, 0x1c
        /*0042*/ 	.short	(.L_17 - .L_16)


	//   ....[0]....
.L_16:
        /*0044*/ 	.word	0x00000160


	//   ....[1]....
        /*0048*/ 	.word	0x00000180


	//----- nvinfo : EIATTR_REQNTID
	.align		4
.L_17:
        /*004c*/ 	.byte	0x04, 0x10
        /*004e*/ 	.short	(.L_19 - .L_18)
.L_18:
        /*0050*/ 	.word	0x00000080
        /*0054*/ 	.word	0x00000001
        /*0058*/ 	.word	0x00000001


	//----- nvinfo : EIATTR_CBANK_PARAM_SIZE
	.align		4
.L_19:
        /*005c*/ 	.byte	0x03, 0x19
        /*005e*/ 	.short	0x0014


	//----- nvinfo : EIATTR_PARAM_CBANK
	.align		4
        /*0060*/ 	.byte	0x04, 0x0a
        /*0062*/ 	.short	(.L_21 - .L_20)
	.align		4
.L_20:
        /*0064*/ 	.word	index@(.nv.constant0.triton_poi_fused_convolution_relu_48)
        /*0068*/ 	.short	0x0210
        /*006a*/ 	.short	0x0014


	//----- nvinfo : EIATTR_SW_WAR
	.align		4
.L_21:
        /*006c*/ 	.byte	0x04, 0x36
        /*006e*/ 	.short	(.L_23 - .L_22)
.L_22:
        /*0070*/ 	.word	0x00000008
.L_23:


//--------------------- .nv.callgraph             --------------------------
	.section	.nv.callgraph,"",@"SHT_CUDA_CALLGRAPH"
	.align	4
	.sectionentsize	8
	.align		4
        /*0000*/ 	.word	0x00000000
	.align		4
        /*0004*/ 	.word	0xffffffff
	.align		4
        /*0008*/ 	.word	0x00000000
	.align		4
        /*000c*/ 	.word	0xfffffffe
	.align		4
        /*0010*/ 	.word	0x00000000
	.align		4
        /*0014*/ 	.word	0xfffffffd
	.align		4
        /*0018*/ 	.word	0x00000000
	.align		4
        /*001c*/ 	.word	0xfffffffc


//--------------------- .text.triton_poi_fused_convolution_relu_48 --------------------------
	.section	.text.triton_poi_fused_convolution_relu_48,"ax",@progbits
	.align	128
        .global         triton_poi_fused_convolution_relu_48
        .type           triton_poi_fused_convolution_relu_48,@function
        .size           triton_poi_fused_convolution_relu_48,(.L_x_1 - triton_poi_fused_convolution_relu_48)
        .other          triton_poi_fused_convolution_relu_48,@"STO_CUDA_ENTRY STV_DEFAULT"
triton_poi_fused_convolution_relu_48:
.text.triton_poi_fused_convolution_relu_48:
[----:B------:R-:W0:Y:S02]  /*0000*/  LDC R1, c[0x0][0x28] ;  /* 0x00000a00ff017b82 */ /* 0x000e240000000800 */
[----:B------:R-:W1:Y:S01]  /*0010*/  S2R R0, SR_TID.X ;  /* 0x0000000000007919 */ /* 0x000e620000002100 */
[----:B------:R-:W2:Y:S01]  /*0020*/  LDC.64 R2, c[0x0][0x210] ;  /* 0x00008400ff027b82 */ /* 0x000ea20000000a00 */
[----:B------:R-:W-:Y:S01]  /*0030*/  ULDC.64 UR4, c[0x0][0x208] ;  /* 0x0000820000047ab9 */ /* 0x000fe20000000a00 */
[----:B------:R-:W3:Y:S06]  /*0040*/  S2R R7, SR_CTAID.X ;  /* 0x0000000000077919 */ /* 0x000eec0000002500 */
[----:B------:R-:W4:Y:S01]  /*0050*/  LDC.64 R4, c[0x0][0x218] ;  /* 0x00008600ff047b82 */ /* 0x000f220000000a00 */
[----:B-1----:R-:W-:-:S05]  /*0060*/  LOP3.LUT R0, R0, 0x7f, RZ, 0xc0, !PT ;  /* 0x0000007f00007812 */ /* 0x002fca00078ec0ff */
[----:B---3--:R-:W-:-:S04]  /*0070*/  IMAD R7, R7, 0x80, R0 ;  /* 0x0000008007077824 */ /* 0x008fc800078e0200 */
[C---:B------:R-:W-:Y:S01]  /*0080*/  IMAD.HI R0, R7.reuse, 0x2aaaaaab, RZ ;  /* 0x2aaaaaab07007827 */ /* 0x040fe200078e02ff */
[----:B------:R-:W-:-:S03]  /*0090*/  ISETP.GE.AND P1, PT, R7, 0x600, PT ;  /* 0x000006000700780c */ /* 0x000fc60003f26270 */
[----:B--2---:R-:W-:Y:S01]  /*00a0*/  IMAD.WIDE R2, R7, 0x4, R2 ;  /* 0x0000000407027825 */ /* 0x004fe200078e0202 */
[----:B------:R-:W-:-:S04]  /*00b0*/  SHF.R.U32.HI R9, RZ, 0x1f, R0 ;  /* 0x0000001fff097819 */ /* 0x000fc80000011600 */
[----:B------:R-:W-:-:S05]  /*00c0*/  LEA.HI R0, R0, R9, RZ, 0x1e ;  /* 0x0000000900007211 */ /* 0x000fca00078ff0ff */
[----:B------:R-:W-:Y:S01]  /*00d0*/  IMAD R9, R0, -0x18, R7 ;  /* 0xffffffe800097824 */ /* 0x000fe200078e0207 */
[----:B------:R-:W-:Y:S01]  /*00e0*/  HFMA2.MMA R0, -RZ, RZ, 0, 0 ;  /* 0x00000000ff007435 */ /* 0x000fe200000001ff */
[----:B------:R-:W-:Y:S02]  /*00f0*/  IMAD.MOV.U32 R7, RZ, RZ, RZ ;  /* 0x000000ffff077224 */ /* 0x000fe400078e00ff */
[----:B----4-:R-:W-:-:S05]  /*0100*/  IMAD.WIDE R4, R9, 0x4, R4 ;  /* 0x0000000409047825 */ /* 0x010fca00078e0204 */
[----:B------:R-:W2:Y:S04]  /*0110*/  @!P1 LDG.E.EL R7, desc[UR4][R4.64] ;  /* 0x0000000404079981 */ /* 0x000ea8000c2e1900 */
[----:B------:R-:W2:Y:S02]  /*0120*/  @!P1 LDG.E R0, desc[UR4][R2.64] ;  /* 0x0000000402009981 */ /* 0x000ea4000c1e1900 */
[----:B--2---:R-:W-:Y:S01]  /*0130*/  FADD R6, R7, R0 ;  /* 0x0000000007067221 */ /* 0x004fe20000000000 */
[----:B------:R-:W-:-:S04]  /*0140*/  FSETP.GEU.AND P0, PT, R0, -R7, PT ;  /* 0x800000070000720b */ /* 0x000fc80003f0e000 */
[----:B------:R-:W-:Y:S01]  /*0150*/  FSEL R7, R6, RZ, P0 ;  /* 0x000000ff06077208 */ /* 0x000fe20000000000 */
[----:B------:R-:W-:Y:S08]  /*0160*/  @P1 EXIT ;  /* 0x000000000000194d */ /* 0x000ff00003800000 */
[----:B------:R-:W-:Y:S01]  /*0170*/  STG.E desc[UR4][R2.64], R7 ;  /* 0x0000000702007986 */ /* 0x000fe2000c101904 */
[----:B------:R-:W-:Y:S05]  /*0180*/  EXIT ;  /* 0x000000000000794d */ /* 0x000fea0003800000 */
.L_x_0:
[----:B------:R-:W-:-:S00]  /*0190*/  BRA `(.L_x_0) ;  /* 0xfffffffc00fc7947 */ /* 0x000fc0000383ffff */
[----:B------:R-:W-:-:S00]  /*01a0*/  NOP ;  /* 0x0000000000007918 */ /* 0x000fc00000000000 */
        /* <DEDUP_REMOVED lines=13> */
.L_x_1:


//--------------------- .nv.constant0.triton_poi_fused_convolution_relu_48 --------------------------
	.section	.nv.constant0.triton_poi_fused_convolution_relu_48,"a",@progbits
	.sectionflags	@""
	.align	4
.nv.constant0.triton_poi_fused_convolution_relu_48:
	.zero		548
